	.headerflags	@"EF_CUDA_TEXMODE_UNIFIED EF_CUDA_64BIT_ADDRESS EF_CUDA_ACCELERATORS EF_CUDA_SM90 EF_CUDA_VIRTUAL_SM(EF_CUDA_SM90)"
	.elftype	@"ET_EXEC"


//--------------------- .nv.info                  --------------------------
	.section	.nv.info,"",@"SHT_CUDA_INFO"
	.align	4


	//----- nvinfo : EIATTR_REGCOUNT
	.align		4
        /*0000*/ 	.byte	0x04, 0x2f
        /*0002*/ 	.short	(.L_3 - .L_2)
	.align		4
.L_2:
        /*0004*/ 	.word	index@(triton_poi_fused__native_batch_norm_legit_no_training_leaky_relu_3)
        /*0008*/ 	.word	0x00000010


	//----- nvinfo : EIATTR_MIN_STACK_SIZE
	.align		4
.L_3:
        /*000c*/ 	.byte	0x04, 0x12
        /*000e*/ 	.short	(.L_5 - .L_4)
	.align		4
.L_4:
        /*0010*/ 	.word	index@(triton_poi_fused__native_batch_norm_legit_no_training_leaky_relu_3)
        /*0014*/ 	.word	0x00000000


	//----- nvinfo : EIATTR_FRAME_SIZE
	.align		4
.L_5:
        /*0018*/ 	.byte	0x04, 0x11
        /*001a*/ 	.short	(.L_7 - .L_6)
	.align		4
.L_6:
        /*001c*/ 	.word	index@(triton_poi_fused__native_batch_norm_legit_no_training_leaky_relu_3)
        /*0020*/ 	.word	0x00000000


	//----- nvinfo : EIATTR_MIN_STACK_SIZE
	.align		4
.L_7:
        /*0024*/ 	.byte	0x04, 0x12
        /*0026*/ 	.short	(.L_9 - .L_8)
	.align		4
.L_8:
        /*0028*/ 	.word	index@(triton_poi_fused__native_batch_norm_legit_no_training_leaky_relu_3)
        /*002c*/ 	.word	0x00000000
.L_9:


//--------------------- .nv.info.triton_poi_fused__native_batch_norm_legit_no_training_leaky_relu_3 --------------------------
	.section	.nv.info.triton_poi_fused__native_batch_norm_legit_no_training_leaky_relu_3,"",@"SHT_CUDA_INFO"
	.sectionflags	@""
	.align	4


	//----- nvinfo : EIATTR_CUDA_API_VERSION
	.align		4
        /*0000*/ 	.byte	0x04, 0x37
        /*0002*/ 	.short	(.L_11 - .L_10)
.L_10:
        /*0004*/ 	.word	0x0000007c


	//----- nvinfo : EIATTR_KPARAM_INFO
	.align		4
.L_11:
        /*0008*/ 	.byte	0x04, 0x17
        /*000a*/ 	.short	(.L_13 - .L_12)
.L_12:
        /*000c*/ 	.word	0x00000000
        /*0010*/ 	.short	0x0006
        /*0012*/ 	.short	0x0030
        /*0014*/ 	.byte	0x00, 0xf0, 0x11, 0x00


	//----- nvinfo : EIATTR_KPARAM_INFO
	.align		4
.L_13:
        /*0018*/ 	.byte	0x04, 0x17
        /*001a*/ 	.short	(.L_15 - .L_14)
.L_14:
        /*001c*/ 	.word	0x00000000
        /*0020*/ 	.short	0x0005
        /*0022*/ 	.short	0x0028
        /*0024*/ 	.byte	0x00, 0xf4, 0x21, 0x00


	//----- nvinfo : EIATTR_KPARAM_INFO
	.align		4
.L_15:
        /*0028*/ 	.byte	0x04, 0x17
        /*002a*/ 	.short	(.L_17 - .L_16)
.L_16:
        /*002c*/ 	.word	0x00000000
        /*0030*/ 	.short	0x0004
        /*0032*/ 	.short	0x0020
        /*0034*/ 	.byte	0x00, 0xf4, 0x21, 0x00


	//----- nvinfo : EIATTR_KPARAM_INFO
	.align		4
.L_17:
        /*0038*/ 	.byte	0x04, 0x17
        /*003a*/ 	.short	(.L_19 - .L_18)
.L_18:
        /*003c*/ 	.word	0x00000000
        /*0040*/ 	.short	0x0003
        /*0042*/ 	.short	0x0018
        /*0044*/ 	.byte	0x00, 0xf4, 0x21, 0x00


	//----- nvinfo : EIATTR_KPARAM_INFO
	.align		4
.L_19:
        /*0048*/ 	.byte	0x04, 0x17
        /*004a*/ 	.short	(.L_21 - .L_20)
.L_20:
        /*004c*/ 	.word	0x00000000
        /*0050*/ 	.short	0x0002
        /*0052*/ 	.short	0x0010
        /*0054*/ 	.byte	0x00, 0xf4, 0x21, 0x00


	//----- nvinfo : EIATTR_KPARAM_INFO
	.align		4
.L_21:
        /*0058*/ 	.byte	0x04, 0x17
        /*005a*/ 	.short	(.L_23 - .L_22)
.L_22:
        /*005c*/ 	.word	0x00000000
        /*0060*/ 	.short	0x0001
        /*0062*/ 	.short	0x0008
        /*0064*/ 	.byte	0x00, 0xf4, 0x21, 0x00


	//----- nvinfo : EIATTR_KPARAM_INFO
	.align		4
.L_23:
        /*0068*/ 	.byte	0x04, 0x17
        /*006a*/ 	.short	(.L_25 - .L_24)
.L_24:
        /*006c*/ 	.word	0x00000000
        /*0070*/ 	.short	0x0000
        /*0072*/ 	.short	0x0000
        /*0074*/ 	.byte	0x00, 0xf4, 0x21, 0x00


	//----- nvinfo : EIATTR_SPARSE_MMA_MASK
	.align		4
.L_25:
        /*0078*/ 	.byte	0x03, 0x50
        /*007a*/ 	.short	0x0000


	//----- nvinfo : EIATTR_MAXREG_COUNT
	.align		4
        /*007c*/ 	.byte	0x03, 0x1b
        /*007e*/ 	.short	0x00ff


	//----- nvinfo : EIATTR_EXIT_INSTR_OFFSETS
	.align		4
        /*0080*/ 	.byte	0x04, 0x1c
        /*0082*/ 	.short	(.L_27 - .L_26)


	//   ....[0]....
.L_26:
        /*0084*/ 	.word	0x00000300


	//----- nvinfo : EIATTR_REQNTID
	.align		4
.L_27:
        /*0088*/ 	.byte	0x04, 0x10
        /*008a*/ 	.short	(.L_29 - .L_28)
.L_28:
        /*008c*/ 	.word	0x00000080
        /*0090*/ 	.word	0x00000001
        /*0094*/ 	.word	0x00000001


	//----- nvinfo : EIATTR_CBANK_PARAM_SIZE
	.align		4
.L_29:
        /*0098*/ 	.byte	0x03, 0x19
        /*009a*/ 	.short	0x0034


	//----- nvinfo : EIATTR_PARAM_CBANK
	.align		4
        /*009c*/ 	.byte	0x04, 0x0a
        /*009e*/ 	.short	(.L_31 - .L_30)
	.align		4
.L_30:
        /*00a0*/ 	.word	index@(.nv.constant0.triton_poi_fused__native_batch_norm_legit_no_training_leaky_relu_3)
        /*00a4*/ 	.short	0x0210
        /*00a6*/ 	.short	0x0034


	//----- nvinfo : EIATTR_SW_WAR
	.align		4
.L_31:
        /*00a8*/ 	.byte	0x04, 0x36
        /*00aa*/ 	.short	(.L_33 - .L_32)
.L_32:
        /*00ac*/ 	.word	0x00000008
.L_33:


//--------------------- .nv.callgraph             --------------------------
	.section	.nv.callgraph,"",@"SHT_CUDA_CALLGRAPH"
	.align	4
	.sectionentsize	8
	.align		4
        /*0000*/ 	.word	0x00000000
	.align		4
        /*0004*/ 	.word	0xffffffff
	.align		4
        /*0008*/ 	.word	0x00000000
	.align		4
        /*000c*/ 	.word	0xfffffffe
	.align		4
        /*0010*/ 	.word	0x00000000
	.align		4
        /*0014*/ 	.word	0xfffffffd
	.align		4
        /*0018*/ 	.word	0x00000000
	.align		4
        /*001c*/ 	.word	0xfffffffc


//--------------------- .nv.constant4             --------------------------
	.section	.nv.constant4,"a",@progbits
	.align	8
	.align		8
.nv.constant4:
        /*0000*/ 	.dword	_$_str
	.align		8
        /*0008*/ 	.dword	_$_str_$_2


//--------------------- .text.triton_poi_fused__native_batch_norm_legit_no_training_leaky_relu_3 --------------------------
	.section	.text.triton_poi_fused__native_batch_norm_legit_no_training_leaky_relu_3,"ax",@progbits
	.align	128
        .global         triton_poi_fused__native_batch_norm_legit_no_training_leaky_relu_3
        .type           triton_poi_fused__native_batch_norm_legit_no_training_leaky_relu_3,@function
        .size           triton_poi_fused__native_batch_norm_legit_no_training_leaky_relu_3,(.L_x_1 - triton_poi_fused__native_batch_norm_legit_no_training_leaky_relu_3)
        .other          triton_poi_fused__native_batch_norm_legit_no_training_leaky_relu_3,@"STO_CUDA_ENTRY STV_DEFAULT"
triton_poi_fused__native_batch_norm_legit_no_training_leaky_relu_3:
.text.triton_poi_fused__native_batch_norm_legit_no_training_leaky_relu_3:
[----:B------:R-:W-:Y:S01]  /*0000*/  LDC R1, c[0x0][0x28] ;  /* 0x00000a00ff017b82 */ /* 0x000fe20000000800 */
[----:B------:R-:W1:Y:S07]  /*0010*/  S2R R0, SR_TID.X ;  /* 0x0000000000007919 */ /* 0x000e6e0000002100 */
[----:B------:R-:W2:Y:S01]  /*0020*/  LDC.64 R6, c[0x0][0x228] ;  /* 0x00008a00ff067b82 */ /* 0x000ea20000000a00 */
[----:B------:R-:W-:Y:S01]  /*0030*/  ULDC.64 UR4, c[0x0][0x208] ;  /* 0x0000820000047ab9 */ /* 0x000fe20000000a00 */
[----:B------:R-:W3:Y:S06]  /*0040*/  S2R R3, SR_CTAID.X ;  /* 0x0000000000037919 */ /* 0x000eec0000002500 */
[----:B------:R-:W4:Y:S08]  /*0050*/  LDC.64 R4, c[0x0][0x220] ;  /* 0x00008800ff047b82 */ /* 0x000f300000000a00 */
[----:B------:R-:W5:Y:S08]  /*0060*/  LDC.64 R8, c[0x0][0x230] ;  /* 0x00008c00ff087b82 */ /* 0x000f700000000a00 */
[----:B------:R-:W4:Y:S01]  /*0070*/  LDC.64 R10, c[0x0][0x238] ;  /* 0x00008e00ff0a7b82 */ /* 0x000f220000000a00 */
[----:B-1----:R-:W-:-:S02]  /*0080*/  LOP3.LUT R0, R0, 0x7f, RZ, 0xc0, !PT ;  /* 0x0000007f00007812 */ /* 0x002fc400078ec0ff */
[----:B---3--:R-:W-:Y:S02]  /*0090*/  SHF.R.S32.HI R2, RZ, 0x18, R3 ;  /* 0x00000018ff027819 */ /* 0x008fe40000011403 */
[----:B------:R-:W-:Y:S02]  /*00a0*/  LEA R0, R3, R0, 0x7 ;  /* 0x0000000003007211 */ /* 0x000fe400078e38ff */
[----:B------:R-:W-:-:S04]  /*00b0*/  SGXT R3, R2, 0x1 ;  /* 0x000000010203781a */ /* 0x000fc80000000200 */
[----:B------:R-:W-:-:S04]  /*00c0*/  LEA.HI R3, R3, R0, RZ, 0x4 ;  /* 0x0000000003037211 */ /* 0x000fc800078f20ff */
[--C-:B------:R-:W-:Y:S02]  /*00d0*/  SHF.R.S32.HI R2, RZ, 0x4, R3.reuse ;  /* 0x00000004ff027819 */ /* 0x100fe40000011403 */
[----:B------:R-:W-:-:S04]  /*00e0*/  SHF.R.S32.HI R3, RZ, 0x1f, R3 ;  /* 0x0000001fff037819 */ /* 0x000fc80000011403 */
[----:B------:R-:W-:-:S04]  /*00f0*/  LEA.HI R3, R3, R2, RZ, 0x9 ;  /* 0x0000000203037211 */ /* 0x000fc800078f48ff */
[----:B------:R-:W-:-:S04]  /*0100*/  LOP3.LUT R3, R3, 0xfffffe00, RZ, 0xc0, !PT ;  /* 0xfffffe0003037812 */ /* 0x000fc800078ec0ff */
[----:B------:R-:W-:Y:S02]  /*0110*/  IADD3 R13, R2, -R3, RZ ;  /* 0x80000003020d7210 */ /* 0x000fe40007ffe0ff */
[----:B------:R-:W1:Y:S03]  /*0120*/  LDC.64 R2, c[0x0][0x218] ;  /* 0x00008600ff027b82 */ /* 0x000e660000000a00 */
[----:B--2---:R-:W-:-:S06]  /*0130*/  IMAD.WIDE R6, R13, 0x4, R6 ;  /* 0x000000040d067825 */ /* 0x004fcc00078e0206 */
[----:B------:R-:W2:Y:S01]  /*0140*/  LDG.E.EL R6, desc[UR4][R6.64] ;  /* 0x0000000406067981 */ /* 0x000ea2000c2e1900 */
[----:B----4-:R-:W-:-:S04]  /*0150*/  IMAD.WIDE R4, R13, 0x4, R4 ;  /* 0x000000040d047825 */ /* 0x010fc800078e0204 */
[C---:B-----5:R-:W-:Y:S02]  /*0160*/  IMAD.WIDE R8, R13.reuse, 0x4, R8 ;  /* 0x000000040d087825 */ /* 0x060fe400078e0208 */
[----:B------:R3:W4:Y:S02]  /*0170*/  LDG.E.EL R5, desc[UR4][R4.64] ;  /* 0x0000000404057981 */ /* 0x000724000c2e1900 */
[----:B0-----:R-:W-:Y:S02]  /*0180*/  IMAD.WIDE R10, R13, 0x4, R10 ;  /* 0x000000040d0a7825 */ /* 0x001fe400078e020a */
[----:B------:R-:W5:Y:S02]  /*0190*/  LDG.E.EL R8, desc[UR4][R8.64] ;  /* 0x0000000408087981 */ /* 0x000f64000c2e1900 */
[----:B-1----:R-:W-:Y:S02]  /*01a0*/  IMAD.WIDE R2, R0, 0x4, R2 ;  /* 0x0000000400027825 */ /* 0x002fe400078e0202 */
[----:B------:R-:W5:Y:S04]  /*01b0*/  LDG.E.EL R11, desc[UR4][R10.64] ;  /* 0x000000040a0b7981 */ /* 0x000f68000c2e1900 */
[----:B------:R-:W4:Y:S01]  /*01c0*/  LDG.E R2, desc[UR4][R2.64] ;  /* 0x0000000402027981 */ /* 0x000f22000c1e1900 */
[----:B---3--:R-:W-:Y:S01]  /*01d0*/  HFMA2.MMA R4, -RZ, RZ, 1.625, 0 ;  /* 0x3e800000ff047435 */ /* 0x008fe200000001ff */
[----:B--2---:R-:W-:-:S04]  /*01e0*/  FADD R6, R6, 9.9999997473787516356e-06 ;  /* 0x3727c5ac06067421 */ /* 0x004fc80000000000 */
[----:B------:R-:W0:Y:S02]  /*01f0*/  MUFU.SQRT R7, R6 ;  /* 0x0000000600077308 */ /* 0x000e240000002000 */
[C---:B0-----:R-:W-:Y:S02]  /*0200*/  FSETP.GT.AND P0, PT, R7.reuse, 8.50705917302346158658e+37, PT ;  /* 0x7e8000000700780b */ /* 0x041fe40003f04000 */
[----:B------:R-:W-:-:S11]  /*0210*/  FSETP.GEU.AND P1, PT, R7, 1.175494350822287508e-38, PT ;  /* 0x008000000700780b */ /* 0x000fd60003f2e000 */
[----:B------:R-:W-:-:S04]  /*0220*/  @P0 FMUL R7, R7, 0.25 ;  /* 0x3e80000007070820 */ /* 0x000fc80000400000 */
[----:B------:R-:W-:-:S06]  /*0230*/  @!P1 FMUL R7, R7, 16777216 ;  /* 0x4b80000007079820 */ /* 0x000fcc0000400000 */
[----:B------:R-:W0:Y:S01]  /*0240*/  MUFU.RCP R7, R7 ;  /* 0x0000000700077308 */ /* 0x000e220000001000 */
[----:B------:R-:W-:Y:S01]  /*0250*/  FSEL R4, R4, 1, P0 ;  /* 0x3f80000004047808 */ /* 0x000fe20000000000 */
[----:B----4-:R-:W-:Y:S02]  /*0260*/  FADD R5, R2, -R5 ;  /* 0x8000000502057221 */ /* 0x010fe40000000000 */
[----:B------:R-:W1:Y:S02]  /*0270*/  LDC.64 R2, c[0x0][0x210] ;  /* 0x00008400ff027b82 */ /* 0x000e640000000a00 */
[----:B------:R-:W-:-:S04]  /*0280*/  @!P1 FMUL R4, R4, 16777216 ;  /* 0x4b80000004049820 */ /* 0x000fc80000400000 */
[----:B0-----:R-:W-:-:S04]  /*0290*/  FMUL R4, R7, R4 ;  /* 0x0000000407047220 */ /* 0x001fc80000400000 */
[----:B------:R-:W-:-:S04]  /*02a0*/  FMUL R4, R5, R4 ;  /* 0x0000000405047220 */ /* 0x000fc80000400000 */
[----:B-----5:R-:W-:-:S05]  /*02b0*/  FFMA R11, R8, R4, R11 ;  /* 0x00000004080b7223 */ /* 0x020fca000000000b */
[----:B------:R-:W-:Y:S01]  /*02c0*/  FSETP.GT.AND P0, PT, R11, RZ, PT ;  /* 0x000000ff0b00720b */ /* 0x000fe20003f04000 */
[----:B-1----:R-:W-:-:S12]  /*02d0*/  IMAD.WIDE R2, R0, 0x4, R2 ;  /* 0x0000000400027825 */ /* 0x002fd800078e0202 */
[----:B------:R-:W-:-:S05]  /*02e0*/  @!P0 FMUL R11, R11, 0.10000000149011611938 ;  /* 0x3dcccccd0b0b8820 */ /* 0x000fca0000400000 */
[----:B------:R-:W-:Y:S01]  /*02f0*/  STG.E desc[UR4][R2.64], R11 ;  /* 0x0000000b02007986 */ /* 0x000fe2000c101904 */
[----:B------:R-:W-:Y:S05]  /*0300*/  EXIT ;  /* 0x000000000000794d */ /* 0x000fea0003800000 */
.L_x_0:
[----:B------:R-:W-:-:S00]  /*0310*/  BRA `(.L_x_0) ;  /* 0xfffffffc00fc7947 */ /* 0x000fc0000383ffff */
[----:B------:R-:W-:-:S00]  /*0320*/  NOP ;  /* 0x0000000000007918 */ /* 0x000fc00000000000 */
        /* <DEDUP_REMOVED lines=13> */
.L_x_1:


//--------------------- .nv.global.init           --------------------------
	.section	.nv.global.init,"aw",@progbits
.nv.global.init:
	.type		_$_str,@object
	.size		_$_str,(_$_str_$_2 - _$_str)
_$_str:
        /*0000*/ 	.byte	0x5f, 0x5f, 0x43, 0x55, 0x44, 0x41, 0x5f, 0x46, 0x54, 0x5a, 0x00
	.type		_$_str_$_2,@object
	.size		_$_str_$_2,(.L_1 - _$_str_$_2)
_$_str_$_2:
        /*000b*/ 	.byte	0x5f, 0x5f, 0x43, 0x55, 0x44, 0x41, 0x5f, 0x50, 0x52, 0x45, 0x43, 0x5f, 0x53, 0x51, 0x52, 0x54
        /*001b*/ 	.byte	0x00
.L_1:


//--------------------- .nv.constant0.triton_poi_fused__native_batch_norm_legit_no_training_leaky_relu_3 --------------------------
	.section	.nv.constant0.triton_poi_fused__native_batch_norm_legit_no_training_leaky_relu_3,"a",@progbits
	.sectionflags	@""
	.align	4
.nv.constant0.triton_poi_fused__native_batch_norm_legit_no_training_leaky_relu_3:
	.zero		580
